//
// Generated by NVIDIA NVVM Compiler
//
// Compiler Build ID: CL-36424714
// Cuda compilation tools, release 13.0, V13.0.88
// Based on NVVM 20.0.0
//

.version 9.0
.target sm_100
.address_size 64

	// .globl	_Z7softmaxPfS_S_S_i

.visible .entry _Z7softmaxPfS_S_S_i(
	.param .u64 .ptr .align 1 _Z7softmaxPfS_S_S_i_param_0,
	.param .u64 .ptr .align 1 _Z7softmaxPfS_S_S_i_param_1,
	.param .u64 .ptr .align 1 _Z7softmaxPfS_S_S_i_param_2,
	.param .u64 .ptr .align 1 _Z7softmaxPfS_S_S_i_param_3,
	.param .u32 _Z7softmaxPfS_S_S_i_param_4
)
{
	.reg .pred 	%p<15>;
	.reg .b32 	%r<46>;
	.reg .b32 	%f<23>;
	.reg .b64 	%rd<31>;

	ld.param.u64 	%rd7, [_Z7softmaxPfS_S_S_i_param_0];
	ld.param.u64 	%rd8, [_Z7softmaxPfS_S_S_i_param_1];
	ld.param.u64 	%rd9, [_Z7softmaxPfS_S_S_i_param_2];
	ld.param.u64 	%rd10, [_Z7softmaxPfS_S_S_i_param_3];
	ld.param.u32 	%r21, [_Z7softmaxPfS_S_S_i_param_4];
	cvta.to.global.u64 	%rd1, %rd10;
	cvta.to.global.u64 	%rd2, %rd9;
	mov.u32 	%r22, %ctaid.x;
	mov.u32 	%r23, %ntid.x;
	mov.u32 	%r24, %tid.x;
	mad.lo.s32 	%r1, %r22, %r23, %r24;
	setp.ge.s32 	%p1, %r1, %r21;
	@%p1 bra 	$L__BB0_20;
	cvta.to.global.u64 	%rd11, %rd7;
	mul.wide.s32 	%rd12, %r1, 4;
	add.s64 	%rd13, %rd11, %rd12;
	ld.global.f32 	%f2, [%rd13];
	fma.rn.f32 	%f3, %f2, 0f3BBB989D, 0f3F000000;
	cvt.sat.f32.f32 	%f4, %f3;
	mov.f32 	%f5, 0f4B400001;
	mov.f32 	%f6, 0f437C0000;
	fma.rm.f32 	%f7, %f4, %f6, %f5;
	add.f32 	%f8, %f7, 0fCB40007F;
	neg.f32 	%f9, %f8;
	fma.rn.f32 	%f10, %f2, 0f3FB8AA3B, %f9;
	fma.rn.f32 	%f11, %f2, 0f32A57060, %f10;
	mov.b32 	%r26, %f7;
	shl.b32 	%r27, %r26, 23;
	mov.b32 	%f12, %r27;
	ex2.approx.ftz.f32 	%f13, %f11;
	mul.f32 	%f14, %f13, %f12;
	add.s64 	%rd3, %rd2, %rd12;
	st.global.f32 	[%rd3], %f14;
	add.s64 	%rd4, %rd1, %rd12;
	st.global.f32 	[%rd4], %f14;
	cvt.rn.f32.s32 	%f1, %r21;
	mov.b32 	%r39, 0;
$L__BB0_2:
	mov.u32 	%r2, %r39;
	mov.b32 	%r28, 1;
	shl.b32 	%r45, %r28, %r2;
	cvt.rn.f32.s32 	%f15, %r45;
	div.rn.f32 	%f16, %f1, %f15;
	setp.ge.f32 	%p2, %f16, 0f3F800000;
	add.s32 	%r39, %r2, 1;
	@%p2 bra 	$L__BB0_2;
	sub.s32 	%r5, %r45, %r21;
	setp.lt.s32 	%p3, %r5, 1;
	@%p3 bra 	$L__BB0_15;
	and.b32  	%r6, %r5, 7;
	sub.s32 	%r30, %r21, %r45;
	setp.gt.u32 	%p4, %r30, -8;
	mov.b32 	%r43, 0;
	@%p4 bra 	$L__BB0_7;
	and.b32  	%r43, %r5, 2147483640;
	neg.s32 	%r41, %r43;
	add.s64 	%rd5, %rd2, 16;
	add.s64 	%rd6, %rd1, 16;
	mov.u32 	%r40, %r21;
$L__BB0_6:
	.pragma "nounroll";
	mul.wide.s32 	%rd14, %r40, 4;
	add.s64 	%rd15, %rd5, %rd14;
	add.s64 	%rd16, %rd6, %rd14;
	mov.b32 	%r31, 0;
	st.global.u32 	[%rd15+-16], %r31;
	st.global.u32 	[%rd16+-16], %r31;
	st.global.u32 	[%rd15+-12], %r31;
	st.global.u32 	[%rd16+-12], %r31;
	st.global.u32 	[%rd15+-8], %r31;
	st.global.u32 	[%rd16+-8], %r31;
	st.global.u32 	[%rd15+-4], %r31;
	st.global.u32 	[%rd16+-4], %r31;
	st.global.u32 	[%rd15], %r31;
	st.global.u32 	[%rd16], %r31;
	st.global.u32 	[%rd15+4], %r31;
	st.global.u32 	[%rd16+4], %r31;
	st.global.u32 	[%rd15+8], %r31;
	st.global.u32 	[%rd16+8], %r31;
	st.global.u32 	[%rd15+12], %r31;
	st.global.u32 	[%rd16+12], %r31;
	add.s32 	%r41, %r41, 8;
	add.s32 	%r40, %r40, 8;
	setp.ne.s32 	%p5, %r41, 0;
	@%p5 bra 	$L__BB0_6;
$L__BB0_7:
	setp.eq.s32 	%p6, %r6, 0;
	@%p6 bra 	$L__BB0_15;
	and.b32  	%r14, %r5, 3;
	setp.lt.u32 	%p7, %r6, 4;
	@%p7 bra 	$L__BB0_10;
	add.s32 	%r32, %r43, %r21;
	mul.wide.s32 	%rd17, %r32, 4;
	add.s64 	%rd18, %rd2, %rd17;
	mov.b32 	%r33, 0;
	st.global.u32 	[%rd18], %r33;
	add.s64 	%rd19, %rd1, %rd17;
	st.global.u32 	[%rd19], %r33;
	st.global.u32 	[%rd18+4], %r33;
	st.global.u32 	[%rd19+4], %r33;
	st.global.u32 	[%rd18+8], %r33;
	st.global.u32 	[%rd19+8], %r33;
	st.global.u32 	[%rd18+12], %r33;
	st.global.u32 	[%rd19+12], %r33;
	add.s32 	%r43, %r43, 4;
$L__BB0_10:
	setp.eq.s32 	%p8, %r14, 0;
	@%p8 bra 	$L__BB0_15;
	setp.eq.s32 	%p9, %r14, 1;
	@%p9 bra 	$L__BB0_13;
	add.s32 	%r34, %r43, %r21;
	mul.wide.s32 	%rd20, %r34, 4;
	add.s64 	%rd21, %rd2, %rd20;
	mov.b32 	%r35, 0;
	st.global.u32 	[%rd21], %r35;
	add.s64 	%rd22, %rd1, %rd20;
	st.global.u32 	[%rd22], %r35;
	st.global.u32 	[%rd21+4], %r35;
	st.global.u32 	[%rd22+4], %r35;
	add.s32 	%r43, %r43, 2;
$L__BB0_13:
	and.b32  	%r36, %r5, 1;
	setp.eq.b32 	%p10, %r36, 1;
	not.pred 	%p11, %p10;
	@%p11 bra 	$L__BB0_15;
	add.s32 	%r37, %r43, %r21;
	mul.wide.s32 	%rd23, %r37, 4;
	add.s64 	%rd24, %rd2, %rd23;
	mov.b32 	%r38, 0;
	st.global.u32 	[%rd24], %r38;
	add.s64 	%rd25, %rd1, %rd23;
	st.global.u32 	[%rd25], %r38;
$L__BB0_15:
	bar.sync 	0;
	setp.eq.s32 	%p12, %r2, 31;
	@%p12 bra 	$L__BB0_19;
$L__BB0_16:
	setp.ge.s32 	%p13, %r1, %r45;
	@%p13 bra 	$L__BB0_18;
	mul.wide.s32 	%rd26, %r45, 4;
	add.s64 	%rd27, %rd4, %rd26;
	ld.global.f32 	%f17, [%rd27];
	ld.global.f32 	%f18, [%rd4];
	add.f32 	%f19, %f17, %f18;
	st.global.f32 	[%rd4], %f19;
$L__BB0_18:
	shr.u32 	%r20, %r45, 1;
	setp.gt.u32 	%p14, %r45, 1;
	mov.u32 	%r45, %r20;
	@%p14 bra 	$L__BB0_16;
$L__BB0_19:
	bar.sync 	0;
	ld.global.f32 	%f20, [%rd1];
	ld.global.f32 	%f21, [%rd3];
	div.rn.f32 	%f22, %f21, %f20;
	cvta.to.global.u64 	%rd28, %rd8;
	add.s64 	%rd30, %rd28, %rd12;
	st.global.f32 	[%rd30], %f22;
$L__BB0_20:
	ret;

}


// ===== COMPILED SASS (sm_100) =====

	.target	sm_100

	.elftype	@"ET_EXEC"


//--------------------- .note.nv.tkinfo           --------------------------
	.section	.note.nv.tkinfo,"",@"SHT_NOTE"
	.sectionflags	@"SHF_NOTE_NV_TKINFO"
	.tkinfo
        /*0018*/ 	.word	0x00000002
        /*0030*/ 	.string	""
        /*0030*/ 	.string	"ptxas"
        /*0030*/ 	.string	"Cuda compilation tools, release 13.0, V13.0.88"
        /*0030*/ 	.string	"Build cuda_13.0.r13.0/compiler.36424714_0"
        /*0030*/ 	.string	"-arch sm_100 -m 64 "



//--------------------- .note.nv.cuinfo           --------------------------
	.section	.note.nv.cuinfo,"",@"SHT_NOTE"
	.sectionflags	@"SHF_NOTE_NV_CUINFO"
        /*0018*/ 	.short	0x0002
        /*001a*/ 	.short	0x0064
        /*001c*/ 	.short	0x0082
	.zero		2


//--------------------- .nv.info                  --------------------------
	.section	.nv.info,"",@"SHT_CUDA_INFO"
	.align	4


	//----- nvinfo : EIATTR_REGCOUNT
	.align		4
        /*0000*/ 	.byte	0x04, 0x2f
        /*0002*/ 	.short	(.L_1 - .L_0)
	.align		4
.L_0:
        /*0004*/ 	.word	index@(_Z7softmaxPfS_S_S_i)
        /*0008*/ 	.word	0x00000017


	//----- nvinfo : EIATTR_FRAME_SIZE
	.align		4
.L_1:
        /*000c*/ 	.byte	0x04, 0x11
        /*000e*/ 	.short	(.L_3 - .L_2)
	.align		4
.L_2:
        /*0010*/ 	.word	index@($__internal_0_$__cuda_sm3x_div_rn_noftz_f32_slowpath)
        /*0014*/ 	.word	0x00000000


	//----- nvinfo : EIATTR_FRAME_SIZE
	.align		4
.L_3:
        /*0018*/ 	.byte	0x04, 0x11
        /*001a*/ 	.short	(.L_5 - .L_4)
	.align		4
.L_4:
        /*001c*/ 	.word	index@(_Z7softmaxPfS_S_S_i)
        /*0020*/ 	.word	0x00000000


	//----- nvinfo : EIATTR_MIN_STACK_SIZE
	.align		4
.L_5:
        /*0024*/ 	.byte	0x04, 0x12
        /*0026*/ 	.short	(.L_7 - .L_6)
	.align		4
.L_6:
        /*0028*/ 	.word	index@(_Z7softmaxPfS_S_S_i)
        /*002c*/ 	.word	0x00000000
.L_7:


//--------------------- .nv.compat                --------------------------
	.section	.nv.compat,"",@"SHT_CUDA_COMPAT_INFO"
	.align	4
        /*0000*/ 	.byte	0x02, 0x09, 0x00, 0x00, 0x02, 0x02, 0x01, 0x00, 0x02, 0x05, 0x05, 0x00, 0x03, 0x07, 0x01, 0x01
        /*0010*/ 	.byte	0x02, 0x03, 0x00, 0x00, 0x02, 0x06, 0x01, 0x00, 0x04, 0x0b, 0x08, 0x00, 0x01, 0x00, 0x00, 0x00
        /*0020*/ 	.byte	0x00, 0x00, 0x00, 0x00


//--------------------- .nv.info._Z7softmaxPfS_S_S_i --------------------------
	.section	.nv.info._Z7softmaxPfS_S_S_i,"",@"SHT_CUDA_INFO"
	.sectionflags	@""
	.align	4


	//----- nvinfo : EIATTR_CUDA_API_VERSION
	.align		4
        /*0000*/ 	.byte	0x04, 0x37
        /*0002*/ 	.short	(.L_9 - .L_8)
.L_8:
        /*0004*/ 	.word	0x00000082


	//----- nvinfo : EIATTR_KPARAM_INFO
	.align		4
.L_9:
        /*0008*/ 	.byte	0x04, 0x17
        /*000a*/ 	.short	(.L_11 - .L_10)
.L_10:
        /*000c*/ 	.word	0x00000000
        /*0010*/ 	.short	0x0004
        /*0012*/ 	.short	0x0020
        /*0014*/ 	.byte	0x00, 0xf0, 0x11, 0x00


	//----- nvinfo : EIATTR_KPARAM_INFO
	.align		4
.L_11:
        /*0018*/ 	.byte	0x04, 0x17
        /*001a*/ 	.short	(.L_13 - .L_12)
.L_12:
        /*001c*/ 	.word	0x00000000
        /*0020*/ 	.short	0x0003
        /*0022*/ 	.short	0x0018
        /*0024*/ 	.byte	0x00, 0xf5, 0x21, 0x00


	//----- nvinfo : EIATTR_KPARAM_INFO
	.align		4
.L_13:
        /*0028*/ 	.byte	0x04, 0x17
        /*002a*/ 	.short	(.L_15 - .L_14)
.L_14:
        /*002c*/ 	.word	0x00000000
        /*0030*/ 	.short	0x0002
        /*0032*/ 	.short	0x0010
        /*0034*/ 	.byte	0x00, 0xf5, 0x21, 0x00


	//----- nvinfo : EIATTR_KPARAM_INFO
	.align		4
.L_15:
        /*0038*/ 	.byte	0x04, 0x17
        /*003a*/ 	.short	(.L_17 - .L_16)
.L_16:
        /*003c*/ 	.word	0x00000000
        /*0040*/ 	.short	0x0001
        /*0042*/ 	.short	0x0008
        /*0044*/ 	.byte	0x00, 0xf5, 0x21, 0x00


	//----- nvinfo : EIATTR_KPARAM_INFO
	.align		4
.L_17:
        /*0048*/ 	.byte	0x04, 0x17
        /*004a*/ 	.short	(.L_19 - .L_18)
.L_18:
        /*004c*/ 	.word	0x00000000
        /*0050*/ 	.short	0x0000
        /*0052*/ 	.short	0x0000
        /*0054*/ 	.byte	0x00, 0xf5, 0x21, 0x00


	//----- nvinfo : EIATTR_SPARSE_MMA_MASK
	.align		4
.L_19:
        /*0058*/ 	.byte	0x03, 0x50
        /*005a*/ 	.short	0x0000


	//----- nvinfo : EIATTR_MAXREG_COUNT
	.align		4
        /*005c*/ 	.byte	0x03, 0x1b
        /*005e*/ 	.short	0x00ff


	//----- nvinfo : EIATTR_NUM_BARRIERS
	.align		4
        /*0060*/ 	.byte	0x02, 0x4c
        /*0062*/ 	.byte	0x01
	.zero		1


	//----- nvinfo : EIATTR_MERCURY_ISA_VERSION
	.align		4
        /*0064*/ 	.byte	0x03, 0x5f
        /*0066*/ 	.short	0x0101


	//----- nvinfo : EIATTR_VRC_CTA_INIT_COUNT
	.align		4
        /*0068*/ 	.byte	0x02, 0x4a
	.zero		1
	.zero		1


	//----- nvinfo : EIATTR_EXIT_INSTR_OFFSETS
	.align		4
        /*006c*/ 	.byte	0x04, 0x1c
        /*006e*/ 	.short	(.L_21 - .L_20)


	//   ....[0]....
.L_20:
        /*0070*/ 	.word	0x00000070


	//   ....[1]....
        /*0074*/ 	.word	0x00000b50


	//----- nvinfo : EIATTR_CRS_STACK_SIZE
	.align		4
.L_21:
        /*0078*/ 	.byte	0x04, 0x1e
        /*007a*/ 	.short	(.L_23 - .L_22)
.L_22:
        /*007c*/ 	.word	0x00000000


	//----- nvinfo : EIATTR_CBANK_PARAM_SIZE
	.align		4
.L_23:
        /*0080*/ 	.byte	0x03, 0x19
        /*0082*/ 	.short	0x0024


	//----- nvinfo : EIATTR_PARAM_CBANK
	.align		4
        /*0084*/ 	.byte	0x04, 0x0a
        /*0086*/ 	.short	(.L_25 - .L_24)
	.align		4
.L_24:
        /*0088*/ 	.word	index@(.nv.constant0._Z7softmaxPfS_S_S_i)
        /*008c*/ 	.short	0x0380
        /*008e*/ 	.short	0x0024


	//----- nvinfo : EIATTR_SW_WAR
	.align		4
.L_25:
        /*0090*/ 	.byte	0x04, 0x36
        /*0092*/ 	.short	(.L_27 - .L_26)
.L_26:
        /*0094*/ 	.word	0x00000008
.L_27:


//--------------------- .nv.callgraph             --------------------------
	.section	.nv.callgraph,"",@"SHT_CUDA_CALLGRAPH"
	.align	4
	.sectionentsize	8
	.align		4
        /*0000*/ 	.word	0x00000000
	.align		4
        /*0004*/ 	.word	0xffffffff
	.align		4
        /*0008*/ 	.word	0x00000000
	.align		4
        /*000c*/ 	.word	0xfffffffe
	.align		4
        /*0010*/ 	.word	0x00000000
	.align		4
        /*0014*/ 	.word	0xfffffffd
	.align		4
        /*0018*/ 	.word	0x00000000
	.align		4
        /*001c*/ 	.word	0xfffffffc


//--------------------- .text._Z7softmaxPfS_S_S_i --------------------------
	.section	.text._Z7softmaxPfS_S_S_i,"ax",@progbits
	.align	128
        .global         _Z7softmaxPfS_S_S_i
        .type           _Z7softmaxPfS_S_S_i,@function
        .size           _Z7softmaxPfS_S_S_i,(.L_x_32 - _Z7softmaxPfS_S_S_i)
        .other          _Z7softmaxPfS_S_S_i,@"STO_CUDA_ENTRY STV_DEFAULT"
_Z7softmaxPfS_S_S_i:
.text._Z7softmaxPfS_S_S_i:
[----:B------:R-:W-:Y:S01]  /*0000*/  LDC R1, c[0x0][0x37c] ;  /* 0x0000df00ff017b82 */ /* 0x000fe20000000800 */
[----:B------:R-:W0:Y:S07]  /*0010*/  S2R R3, SR_TID.X ;  /* 0x0000000000037919 */ /* 0x000e2e0000002100 */
[----:B------:R-:W0:Y:S01]  /*0020*/  S2UR UR4, SR_CTAID.X ;  /* 0x00000000000479c3 */ /* 0x000e220000002500 */
[----:B------:R-:W1:Y:S07]  /*0030*/  LDCU UR6, c[0x0][0x3a0] ;  /* 0x00007400ff0677ac */ /* 0x000e6e0008000800 */
[----:B------:R-:W0:Y:S02]  /*0040*/  LDC R8, c[0x0][0x360] ;  /* 0x0000d800ff087b82 */ /* 0x000e240000000800 */
[----:B0-----:R-:W-:-:S05]  /*0050*/  IMAD R8, R8, UR4, R3 ;  /* 0x0000000408087c24 */ /* 0x001fca000f8e0203 */
[----:B-1----:R-:W-:-:S13]  /*0060*/  ISETP.GE.AND P0, PT, R8, UR6, PT ;  /* 0x0000000608007c0c */ /* 0x002fda000bf06270 */
[----:B------:R-:W-:Y:S05]  /*0070*/  @P0 EXIT ;  /* 0x000000000000094d */ /* 0x000fea0003800000 */
[----:B------:R-:W0:Y:S01]  /*0080*/  LDC.64 R2, c[0x0][0x380] ;  /* 0x0000e000ff027b82 */ /* 0x000e220000000a00 */
[----:B------:R-:W1:Y:S01]  /*0090*/  LDCU.64 UR4, c[0x0][0x358] ;  /* 0x00006b00ff0477ac */ /* 0x000e620008000a00 */
[----:B0-----:R-:W-:-:S06]  /*00a0*/  IMAD.WIDE R2, R8, 0x4, R2 ;  /* 0x0000000408027825 */ /* 0x001fcc00078e0202 */
[----:B-1----:R-:W2:Y:S01]  /*00b0*/  LDG.E R2, desc[UR4][R2.64] ;  /* 0x0000000402027981 */ /* 0x002ea2000c1e1900 */
[----:B------:R-:W-:Y:S01]  /*00c0*/  IMAD.MOV.U32 R5, RZ, RZ, 0x3bbb989d ;  /* 0x3bbb989dff057424 */ /* 0x000fe200078e00ff */
[----:B------:R-:W-:Y:S01]  /*00d0*/  BSSY.RECONVERGENT B0, `(.L_x_0) ;  /* 0x0000026000007945 */ /* 0x000fe20003800200 */
[----:B------:R-:W-:Y:S02]  /*00e0*/  IMAD.MOV.U32 R7, RZ, RZ, 0x437c0000 ;  /* 0x437c0000ff077424 */ /* 0x000fe400078e00ff */
[----:B------:R-:W-:Y:S02]  /*00f0*/  IMAD.MOV.U32 R11, RZ, RZ, RZ ;  /* 0x000000ffff0b7224 */ /* 0x000fe400078e00ff */
[----:B--2---:R-:W-:Y:S02]  /*0100*/  FFMA.SAT R0, R2, R5, 0.5 ;  /* 0x3f00000002007423 */ /* 0x004fe40000002005 */
[----:B------:R-:W0:Y:S02]  /*0110*/  LDC.64 R4, c[0x0][0x390] ;  /* 0x0000e400ff047b82 */ /* 0x000e240000000a00 */
[----:B------:R-:W-:-:S04]  /*0120*/  FFMA.RM R0, R0, R7, 12582913 ;  /* 0x4b40000100007423 */ /* 0x000fc80000004007 */
[C---:B------:R-:W-:Y:S01]  /*0130*/  FADD R7, R0.reuse, -12583039 ;  /* 0xcb40007f00077421 */ /* 0x040fe20000000000 */
[----:B------:R-:W-:-:S03]  /*0140*/  IMAD.SHL.U32 R0, R0, 0x800000, RZ ;  /* 0x0080000000007824 */ /* 0x000fc600078e00ff */
[C---:B------:R-:W-:Y:S02]  /*0150*/  FFMA R9, R2.reuse, 1.4426950216293334961, -R7 ;  /* 0x3fb8aa3b02097823 */ /* 0x040fe40000000807 */
[----:B------:R-:W1:Y:S02]  /*0160*/  LDC.64 R6, c[0x0][0x398] ;  /* 0x0000e600ff067b82 */ /* 0x000e640000000a00 */
[----:B------:R-:W-:-:S06]  /*0170*/  FFMA R9, R2, 1.925963033500011079e-08, R9 ;  /* 0x32a5706002097823 */ /* 0x000fcc0000000009 */
[----:B------:R-:W2:Y:S01]  /*0180*/  MUFU.EX2 R9, R9 ;  /* 0x0000000900097308 */ /* 0x000ea20000000800 */
[----:B0-----:R-:W-:-:S04]  /*0190*/  IMAD.WIDE R4, R8, 0x4, R4 ;  /* 0x0000000408047825 */ /* 0x001fc800078e0204 */
[----:B-1----:R-:W-:-:S04]  /*01a0*/  IMAD.WIDE R6, R8, 0x4, R6 ;  /* 0x0000000408067825 */ /* 0x002fc800078e0206 */
[----:B--2---:R-:W-:Y:S01]  /*01b0*/  FMUL R3, R0, R9 ;  /* 0x0000000900037220 */ /* 0x004fe20000400000 */
[----:B------:R-:W-:-:S04]  /*01c0*/  I2FP.F32.S32 R0, UR6 ;  /* 0x0000000600007c45 */ /* 0x000fc80008201400 */
[----:B------:R0:W-:Y:S04]  /*01d0*/  STG.E desc[UR4][R4.64], R3 ;  /* 0x0000000304007986 */ /* 0x0001e8000c101904 */
[----:B------:R0:W-:Y:S02]  /*01e0*/  STG.E desc[UR4][R6.64], R3 ;  /* 0x0000000306007986 */ /* 0x0001e4000c101904 */
.L_x_3:
[----:B------:R-:W-:Y:S01]  /*01f0*/  IMAD.MOV.U32 R2, RZ, RZ, 0x1 ;  /* 0x00000001ff027424 */ /* 0x000fe200078e00ff */
[----:B------:R-:W-:Y:S01]  /*0200*/  BSSY.RECONVERGENT B1, `(.L_x_1) ;  /* 0x000000f000017945 */ /* 0x000fe20003800200 */
[----:B------:R-:W-:-:S03]  /*0210*/  MOV R10, R11 ;  /* 0x0000000b000a7202 */ /* 0x000fc60000000f00 */
[----:B------:R-:W-:-:S04]  /*0220*/  SHF.L.U32 R9, R2, R11, RZ ;  /* 0x0000000b02097219 */ /* 0x000fc800000006ff */
[----:B------:R-:W-:-:S04]  /*0230*/  I2FP.F32.S32 R13, R9 ;  /* 0x00000009000d7245 */ /* 0x000fc80000201400 */
[----:B------:R-:W0:Y:S08]  /*0240*/  MUFU.RCP R2, R13 ;  /* 0x0000000d00027308 */ /* 0x000e300000001000 */
[----:B------:R-:W1:Y:S01]  /*0250*/  FCHK P0, R0, R13 ;  /* 0x0000000d00007302 */ /* 0x000e620000000000 */
[----:B0-----:R-:W-:-:S04]  /*0260*/  FFMA R3, -R13, R2, 1 ;  /* 0x3f8000000d037423 */ /* 0x001fc80000000102 */
[----:B------:R-:W-:-:S04]  /*0270*/  FFMA R3, R2, R3, R2 ;  /* 0x0000000302037223 */ /* 0x000fc80000000002 */
[----:B------:R-:W-:-:S04]  /*0280*/  FFMA R2, R0, R3, RZ ;  /* 0x0000000300027223 */ /* 0x000fc800000000ff */
[----:B------:R-:W-:-:S04]  /*0290*/  FFMA R12, -R13, R2, R0 ;  /* 0x000000020d0c7223 */ /* 0x000fc80000000100 */
[----:B------:R-:W-:Y:S01]  /*02a0*/  FFMA R2, R3, R12, R2 ;  /* 0x0000000c03027223 */ /* 0x000fe20000000002 */
[----:B-1----:R-:W-:Y:S06]  /*02b0*/  @!P0 BRA `(.L_x_2) ;  /* 0x00000000000c8947 */ /* 0x002fec0003800000 */
[----:B------:R-:W-:Y:S01]  /*02c0*/  IMAD.MOV.U32 R3, RZ, RZ, R13 ;  /* 0x000000ffff037224 */ /* 0x000fe200078e000d */
[----:B------:R-:W-:-:S07]  /*02d0*/  MOV R12, 0x2f0 ;  /* 0x000002f0000c7802 */ /* 0x000fce0000000f00 */
[----:B------:R-:W-:Y:S05]  /*02e0*/  CALL.REL.NOINC `($__internal_0_$__cuda_sm3x_div_rn_noftz_f32_slowpath) ;  /* 0x00000008001c7944 */ /* 0x000fea0003c00000 */
.L_x_2:
[----:B------:R-:W-:Y:S05]  /*02f0*/  BSYNC.RECONVERGENT B1 ;  /* 0x0000000000017941 */ /* 0x000fea0003800200 */
.L_x_1:
[----:B------:R-:W-:Y:S01]  /*0300*/  FSETP.GE.AND P0, PT, R2, 1, PT ;  /* 0x3f8000000200780b */ /* 0x000fe20003f06000 */
[----:B------:R-:W-:-:S12]  /*0310*/  VIADD R11, R11, 0x1 ;  /* 0x000000010b0b7836 */ /* 0x000fd80000000000 */
[----:B------:R-:W-:Y:S05]  /*0320*/  @P0 BRA `(.L_x_3) ;  /* 0xfffffffc00b00947 */ /* 0x000fea000383ffff */
[----:B------:R-:W-:Y:S05]  /*0330*/  BSYNC.RECONVERGENT B0 ;  /* 0x0000000000007941 */ /* 0x000fea0003800200 */
.L_x_0:
[----:B------:R-:W0:Y:S01]  /*0340*/  LDCU UR7, c[0x0][0x3a0] ;  /* 0x00007400ff0777ac */ /* 0x000e220008000800 */
[----:B------:R-:W-:Y:S01]  /*0350*/  BSSY.RECONVERGENT B0, `(.L_x_4) ;  /* 0x0000059000007945 */ /* 0x000fe20003800200 */
[----:B0-----:R-:W-:-:S05]  /*0360*/  VIADD R2, R9, -UR7 ;  /* 0x8000000709027c36 */ /* 0x001fca0008000000 */
[----:B------:R-:W-:-:S13]  /*0370*/  ISETP.GE.AND P0, PT, R2, 0x1, PT ;  /* 0x000000010200780c */ /* 0x000fda0003f06270 */
[----:B------:R-:W-:Y:S05]  /*0380*/  @!P0 BRA `(.L_x_5) ;  /* 0x0000000400548947 */ /* 0x000fea0003800000 */
[----:B------:R-:W-:Y:S01]  /*0390*/  IADD3 R0, PT, PT, -R9, UR7, RZ ;  /* 0x0000000709007c10 */ /* 0x000fe2000fffe1ff */
[----:B------:R-:W-:Y:S01]  /*03a0*/  BSSY.RECONVERGENT B1, `(.L_x_6) ;  /* 0x0000026000017945 */ /* 0x000fe20003800200 */
[----:B------:R-:W-:Y:S02]  /*03b0*/  LOP3.LUT R20, R2, 0x7, RZ, 0xc0, !PT ;  /* 0x0000000702147812 */ /* 0x000fe400078ec0ff */
[----:B------:R-:W-:Y:S01]  /*03c0*/  ISETP.GT.U32.AND P1, PT, R0, -0x8, PT ;  /* 0xfffffff80000780c */ /* 0x000fe20003f24070 */
[----:B------:R-:W-:Y:S01]  /*03d0*/  IMAD.MOV.U32 R0, RZ, RZ, RZ ;  /* 0x000000ffff007224 */ /* 0x000fe200078e00ff */
[----:B------:R-:W-:-:S11]  /*03e0*/  ISETP.NE.AND P0, PT, R20, RZ, PT ;  /* 0x000000ff1400720c */ /* 0x000fd60003f05270 */
[----:B------:R-:W-:Y:S05]  /*03f0*/  @P1 BRA `(.L_x_7) ;  /* 0x0000000000801947 */ /* 0x000fea0003800000 */
[----:B------:R-:W0:Y:S01]  /*0400*/  LDC.64 R14, c[0x0][0x390] ;  /* 0x0000e400ff0e7b82 */ /* 0x000e220000000a00 */
[----:B------:R-:W1:Y:S01]  /*0410*/  LDCU UR6, c[0x0][0x3a0] ;  /* 0x00007400ff0677ac */ /* 0x000e620008000800 */
[----:B------:R-:W-:-:S05]  /*0420*/  LOP3.LUT R0, R2, 0x7ffffff8, RZ, 0xc0, !PT ;  /* 0x7ffffff802007812 */ /* 0x000fca00078ec0ff */
[----:B------:R-:W-:Y:S01]  /*0430*/  IMAD.MOV R3, RZ, RZ, -R0 ;  /* 0x000000ffff037224 */ /* 0x000fe200078e0a00 */
[----:B------:R-:W2:Y:S01]  /*0440*/  LDC.64 R12, c[0x0][0x398] ;  /* 0x0000e600ff0c7b82 */ /* 0x000ea20000000a00 */
[----:B-1----:R-:W-:Y:S01]  /*0450*/  IMAD.U32 R11, RZ, RZ, UR6 ;  /* 0x00000006ff0b7e24 */ /* 0x002fe2000f8e00ff */
[----:B0-----:R-:W-:-:S05]  /*0460*/  IADD3 R14, P1, PT, R14, 0x10, RZ ;  /* 0x000000100e0e7810 */ /* 0x001fca0007f3e0ff */
[----:B------:R-:W-:Y:S01]  /*0470*/  IMAD.X R15, RZ, RZ, R15, P1 ;  /* 0x000000ffff0f7224 */ /* 0x000fe200008e060f */
[----:B--2---:R-:W-:-:S04]  /*0480*/  IADD3 R12, P2, PT, R12, 0x10, RZ ;  /* 0x000000100c0c7810 */ /* 0x004fc80007f5e0ff */
[----:B------:R-:W-:-:S09]  /*0490*/  IADD3.X R13, PT, PT, RZ, R13, RZ, P2, !PT ;  /* 0x0000000dff0d7210 */ /* 0x000fd200017fe4ff */
.L_x_8:
[----:B0-----:R-:W-:-:S04]  /*04a0*/  IMAD.WIDE R16, R11, 0x4, R14 ;  /* 0x000000040b107825 */ /* 0x001fc800078e020e */
[----:B------:R-:W-:Y:S01]  /*04b0*/  IMAD.WIDE R18, R11, 0x4, R12 ;  /* 0x000000040b127825 */ /* 0x000fe200078e020c */
[----:B------:R0:W-:Y:S03]  /*04c0*/  STG.E desc[UR4][R16.64+-0x10], RZ ;  /* 0xfffff0ff10007986 */ /* 0x0001e6000c101904 */
[----:B------:R-:W-:Y:S01]  /*04d0*/  VIADD R3, R3, 0x8 ;  /* 0x0000000803037836 */ /* 0x000fe20000000000 */
[----:B------:R0:W-:Y:S01]  /*04e0*/  STG.E desc[UR4][R18.64+-0x10], RZ ;  /* 0xfffff0ff12007986 */ /* 0x0001e2000c101904 */
[----:B------:R-:W-:-:S03]  /*04f0*/  VIADD R11, R11, 0x8 ;  /* 0x000000080b0b7836 */ /* 0x000fc60000000000 */
[----:B------:R0:W-:Y:S01]  /*0500*/  STG.E desc[UR4][R16.64+-0xc], RZ ;  /* 0xfffff4ff10007986 */ /* 0x0001e2000c101904 */
[----:B------:R-:W-:-:S03]  /*0510*/  ISETP.NE.AND P1, PT, R3, RZ, PT ;  /* 0x000000ff0300720c */ /* 0x000fc60003f25270 */
[----:B------:R0:W-:Y:S04]  /*0520*/  STG.E desc[UR4][R18.64+-0xc], RZ ;  /* 0xfffff4ff12007986 */ /* 0x0001e8000c101904 */
        /* <DEDUP_REMOVED lines=11> */
[----:B------:R0:W-:Y:S01]  /*05e0*/  STG.E desc[UR4][R18.64+0xc], RZ ;  /* 0x00000cff12007986 */ /* 0x0001e2000c101904 */
[----:B------:R-:W-:Y:S05]  /*05f0*/  @P1 BRA `(.L_x_8) ;  /* 0xfffffffc00a81947 */ /* 0x000fea000383ffff */
.L_x_7:
[----:B------:R-:W-:Y:S05]  /*0600*/  BSYNC.RECONVERGENT B1 ;  /* 0x0000000000017941 */ /* 0x000fea0003800200 */
.L_x_6:
[----:B------:R-:W-:Y:S05]  /*0610*/  @!P0 BRA `(.L_x_5) ;  /* 0x0000000000b08947 */ /* 0x000fea0003800000 */
[----:B------:R-:W-:Y:S01]  /*0620*/  ISETP.GE.U32.AND P0, PT, R20, 0x4, PT ;  /* 0x000000041400780c */ /* 0x000fe20003f06070 */
[----:B------:R-:W-:Y:S01]  /*0630*/  BSSY.RECONVERGENT B1, `(.L_x_9) ;  /* 0x0000012000017945 */ /* 0x000fe20003800200 */
[----:B------:R-:W-:-:S04]  /*0640*/  LOP3.LUT R11, R2, 0x3, RZ, 0xc0, !PT ;  /* 0x00000003020b7812 */ /* 0x000fc800078ec0ff */
[----:B------:R-:W-:-:S07]  /*0650*/  ISETP.NE.AND P1, PT, R11, RZ, PT ;  /* 0x000000ff0b00720c */ /* 0x000fce0003f25270 */
[----:B------:R-:W-:Y:S06]  /*0660*/  @!P0 BRA `(.L_x_10) ;  /* 0x0000000000388947 */ /* 0x000fec0003800000 */
[----:B------:R-:W1:Y:S01]  /*0670*/  LDC.64 R12, c[0x0][0x390] ;  /* 0x0000e400ff0c7b82 */ /* 0x000e620000000a00 */
[C---:B------:R-:W-:Y:S01]  /*0680*/  IADD3 R3, PT, PT, R0.reuse, UR7, RZ ;  /* 0x0000000700037c10 */ /* 0x040fe2000fffe0ff */
[----:B------:R-:W-:-:S06]  /*0690*/  VIADD R0, R0, 0x4 ;  /* 0x0000000400007836 */ /* 0x000fcc0000000000 */
[----:B------:R-:W2:Y:S01]  /*06a0*/  LDC.64 R14, c[0x0][0x398] ;  /* 0x0000e600ff0e7b82 */ /* 0x000ea20000000a00 */
[----:B-1----:R-:W-:-:S05]  /*06b0*/  IMAD.WIDE R12, R3, 0x4, R12 ;  /* 0x00000004030c7825 */ /* 0x002fca00078e020c */
[----:B------:R1:W-:Y:S01]  /*06c0*/  STG.E desc[UR4][R12.64], RZ ;  /* 0x000000ff0c007986 */ /* 0x0003e2000c101904 */
[----:B--2---:R-:W-:-:S05]  /*06d0*/  IMAD.WIDE R14, R3, 0x4, R14 ;  /* 0x00000004030e7825 */ /* 0x004fca00078e020e */
[----:B------:R1:W-:Y:S04]  /*06e0*/  STG.E desc[UR4][R14.64], RZ ;  /* 0x000000ff0e007986 */ /* 0x0003e8000c101904 */
[----:B------:R1:W-:Y:S04]  /*06f0*/  STG.E desc[UR4][R12.64+0x4], RZ ;  /* 0x000004ff0c007986 */ /* 0x0003e8000c101904 */
[----:B------:R1:W-:Y:S04]  /*0700*/  STG.E desc[UR4][R14.64+0x4], RZ ;  /* 0x000004ff0e007986 */ /* 0x0003e8000c101904 */
[----:B------:R1:W-:Y:S04]  /*0710*/  STG.E desc[UR4][R12.64+0x8], RZ ;  /* 0x000008ff0c007986 */ /* 0x0003e8000c101904 */
[----:B------:R1:W-:Y:S04]  /*0720*/  STG.E desc[UR4][R14.64+0x8], RZ ;  /* 0x000008ff0e007986 */ /* 0x0003e8000c101904 */
[----:B------:R1:W-:Y:S04]  /*0730*/  STG.E desc[UR4][R12.64+0xc], RZ ;  /* 0x00000cff0c007986 */ /* 0x0003e8000c101904 */
[----:B------:R1:W-:Y:S02]  /*0740*/  STG.E desc[UR4][R14.64+0xc], RZ ;  /* 0x00000cff0e007986 */ /* 0x0003e4000c101904 */
.L_x_10:
[----:B------:R-:W-:Y:S05]  /*0750*/  BSYNC.RECONVERGENT B1 ;  /* 0x0000000000017941 */ /* 0x000fea0003800200 */
.L_x_9:
[----:B------:R-:W-:Y:S05]  /*0760*/  @!P1 BRA `(.L_x_5) ;  /* 0x00000000005c9947 */ /* 0x000fea0003800000 */
[----:B-1----:R-:W1:Y:S01]  /*0770*/  LDC.64 R14, c[0x0][0x390] ;  /* 0x0000e400ff0e7b82 */ /* 0x002e620000000a00 */
[----:B------:R-:W-:Y:S01]  /*0780*/  ISETP.NE.AND P0, PT, R11, 0x1, PT ;  /* 0x000000010b00780c */ /* 0x000fe20003f05270 */
[----:B------:R-:W-:Y:S01]  /*0790*/  BSSY.RECONVERGENT B1, `(.L_x_11) ;  /* 0x000000f000017945 */ /* 0x000fe20003800200 */
[----:B------:R-:W-:-:S04]  /*07a0*/  LOP3.LUT R2, R2, 0x1, RZ, 0xc0, !PT ;  /* 0x0000000102027812 */ /* 0x000fc800078ec0ff */
[----:B------:R-:W-:Y:S01]  /*07b0*/  ISETP.NE.U32.AND P1, PT, R2, 0x1, PT ;  /* 0x000000010200780c */ /* 0x000fe20003f25070 */
[----:B------:R-:W2:Y:S06]  /*07c0*/  LDC.64 R12, c[0x0][0x398] ;  /* 0x0000e600ff0c7b82 */ /* 0x000eac0000000a00 */
[----:B------:R-:W-:Y:S06]  /*07d0*/  @!P0 BRA `(.L_x_12) ;  /* 0x0000000000288947 */ /* 0x000fec0003800000 */
[----:B------:R-:W3:Y:S01]  /*07e0*/  LDC.64 R2, c[0x0][0x390] ;  /* 0x0000e400ff027b82 */ /* 0x000ee20000000a00 */
[C---:B------:R-:W-:Y:S02]  /*07f0*/  VIADD R11, R0.reuse, UR7 ;  /* 0x00000007000b7c36 */ /* 0x040fe40008000000 */
[----:B------:R-:W-:-:S05]  /*0800*/  VIADD R0, R0, 0x2 ;  /* 0x0000000200007836 */ /* 0x000fca0000000000 */
[----:B0-----:R-:W0:Y:S01]  /*0810*/  LDC.64 R16, c[0x0][0x398] ;  /* 0x0000e600ff107b82 */ /* 0x001e220000000a00 */
[----:B---3--:R-:W-:-:S05]  /*0820*/  IMAD.WIDE R2, R11, 0x4, R2 ;  /* 0x000000040b027825 */ /* 0x008fca00078e0202 */
[----:B------:R3:W-:Y:S01]  /*0830*/  STG.E desc[UR4][R2.64], RZ ;  /* 0x000000ff02007986 */ /* 0x0007e2000c101904 */
[----:B0-----:R-:W-:-:S05]  /*0840*/  IMAD.WIDE R16, R11, 0x4, R16 ;  /* 0x000000040b107825 */ /* 0x001fca00078e0210 */
[----:B------:R3:W-:Y:S04]  /*0850*/  STG.E desc[UR4][R16.64], RZ ;  /* 0x000000ff10007986 */ /* 0x0007e8000c101904 */
[----:B------:R3:W-:Y:S04]  /*0860*/  STG.E desc[UR4][R2.64+0x4], RZ ;  /* 0x000004ff02007986 */ /* 0x0007e8000c101904 */
[----:B------:R3:W-:Y:S02]  /*0870*/  STG.E desc[UR4][R16.64+0x4], RZ ;  /* 0x000004ff10007986 */ /* 0x0007e4000c101904 */
.L_x_12:
[----:B------:R-:W-:Y:S05]  /*0880*/  BSYNC.RECONVERGENT B1 ;  /* 0x0000000000017941 */ /* 0x000fea0003800200 */
.L_x_11:
[----:B---3--:R-:W-:-:S04]  /*0890*/  @!P1 VIADD R3, R0, UR7 ;  /* 0x0000000700039c36 */ /* 0x008fc80008000000 */
[----:B-1----:R-:W-:-:S04]  /*08a0*/  @!P1 IMAD.WIDE R14, R3, 0x4, R14 ;  /* 0x00000004030e9825 */ /* 0x002fc800078e020e */
[----:B--2---:R-:W-:Y:S01]  /*08b0*/  @!P1 IMAD.WIDE R12, R3, 0x4, R12 ;  /* 0x00000004030c9825 */ /* 0x004fe200078e020c */
[----:B------:R2:W-:Y:S04]  /*08c0*/  @!P1 STG.E desc[UR4][R14.64], RZ ;  /* 0x000000ff0e009986 */ /* 0x0005e8000c101904 */
[----:B------:R2:W-:Y:S02]  /*08d0*/  @!P1 STG.E desc[UR4][R12.64], RZ ;  /* 0x000000ff0c009986 */ /* 0x0005e4000c101904 */
.L_x_5:
[----:B------:R-:W-:Y:S05]  /*08e0*/  BSYNC.RECONVERGENT B0 ;  /* 0x0000000000007941 */ /* 0x000fea0003800200 */
.L_x_4:
[----:B------:R-:W-:Y:S01]  /*08f0*/  BAR.SYNC.DEFER_BLOCKING 0x0 ;  /* 0x0000000000007b1d */ /* 0x000fe20000010000 */
[----:B------:R-:W-:-:S05]  /*0900*/  ISETP.NE.AND P0, PT, R10, 0x1f, PT ;  /* 0x0000001f0a00780c */ /* 0x000fca0003f05270 */
[----:B------:R-:W-:Y:S08]  /*0910*/  BSSY.RECONVERGENT B0, `(.L_x_13) ;  /* 0x000000f000007945 */ /* 0x000ff00003800200 */
[----:B------:R-:W-:Y:S05]  /*0920*/  @!P0 BRA `(.L_x_14) ;  /* 0x0000000000348947 */ /* 0x000fea0003800000 */
.L_x_17:
[----:B------:R-:W-:Y:S01]  /*0930*/  ISETP.GE.AND P0, PT, R8, R9, PT ;  /* 0x000000090800720c */ /* 0x000fe20003f06270 */
[----:B------:R-:W-:Y:S01]  /*0940*/  BSSY.RECONVERGENT B1, `(.L_x_15) ;  /* 0x0000009000017945 */ /* 0x000fe20003800200 */
[----:B------:R-:W-:Y:S02]  /*0950*/  ISETP.GT.U32.AND P1, PT, R9, 0x1, PT ;  /* 0x000000010900780c */ /* 0x000fe40003f24070 */
[----:B------:R-:W-:-:S09]  /*0960*/  SHF.R.U32.HI R0, RZ, 0x1, R9 ;  /* 0x00000001ff007819 */ /* 0x000fd20000011609 */
[----:B------:R-:W-:Y:S05]  /*0970*/  @P0 BRA `(.L_x_16) ;  /* 0x0000000000140947 */ /* 0x000fea0003800000 */
[----:B------:R-:W-:Y:S02]  /*0980*/  IMAD.WIDE R2, R9, 0x4, R6 ;  /* 0x0000000409027825 */ /* 0x000fe400078e0206 */
[----:B------:R-:W3:Y:S04]  /*0990*/  LDG.E R9, desc[UR4][R6.64] ;  /* 0x0000000406097981 */ /* 0x000ee8000c1e1900 */
[----:B------:R-:W3:Y:S02]  /*09a0*/  LDG.E R2, desc[UR4][R2.64] ;  /* 0x0000000402027981 */ /* 0x000ee4000c1e1900 */
[----:B---3--:R-:W-:-:S05]  /*09b0*/  FADD R9, R2, R9 ;  /* 0x0000000902097221 */ /* 0x008fca0000000000 */
[----:B------:R3:W-:Y:S02]  /*09c0*/  STG.E desc[UR4][R6.64], R9 ;  /* 0x0000000906007986 */ /* 0x0007e4000c101904 */
.L_x_16:
[----:B------:R-:W-:Y:S05]  /*09d0*/  BSYNC.RECONVERGENT B1 ;  /* 0x0000000000017941 */ /* 0x000fea0003800200 */
.L_x_15:
[----:B---3--:R-:W-:Y:S01]  /*09e0*/  MOV R9, R0 ;  /* 0x0000000000097202 */ /* 0x008fe20000000f00 */
[----:B------:R-:W-:Y:S06]  /*09f0*/  @P1 BRA `(.L_x_17) ;  /* 0xfffffffc00cc1947 */ /* 0x000fec000383ffff */
.L_x_14:
[----:B------:R-:W-:Y:S05]  /*0a00*/  BSYNC.RECONVERGENT B0 ;  /* 0x0000000000007941 */ /* 0x000fea0003800200 */
.L_x_13:
[----:B------:R-:W3:Y:S08]  /*0a10*/  LDC.64 R2, c[0x0][0x398] ;  /* 0x0000e600ff027b82 */ /* 0x000ef00000000a00 */
[----:B------:R-:W-:Y:S06]  /*0a20*/  BAR.SYNC.DEFER_BLOCKING 0x0 ;  /* 0x0000000000007b1d */ /* 0x000fec0000010000 */
[----:B---3--:R-:W3:Y:S04]  /*0a30*/  LDG.E R3, desc[UR4][R2.64] ;  /* 0x0000000402037981 */ /* 0x008ee8000c1e1900 */
[----:B------:R-:W4:Y:S01]  /*0a40*/  LDG.E R0, desc[UR4][R4.64] ;  /* 0x0000000404007981 */ /* 0x000f22000c1e1900 */
[----:B------:R-:W-:Y:S01]  /*0a50*/  BSSY.RECONVERGENT B0, `(.L_x_18) ;  /* 0x000000c000007945 */ /* 0x000fe20003800200 */
[----:B---3--:R-:W3:Y:S08]  /*0a60*/  MUFU.RCP R6, R3 ;  /* 0x0000000300067308 */ /* 0x008ef00000001000 */
[----:B----4-:R-:W4:Y:S01]  /*0a70*/  FCHK P0, R0, R3 ;  /* 0x0000000300007302 */ /* 0x010f220000000000 */
[----:B---3--:R-:W-:-:S04]  /*0a80*/  FFMA R7, -R3, R6, 1 ;  /* 0x3f80000003077423 */ /* 0x008fc80000000106 */
[----:B------:R-:W-:-:S04]  /*0a90*/  FFMA R7, R6, R7, R6 ;  /* 0x0000000706077223 */ /* 0x000fc80000000006 */
[----:B------:R-:W-:-:S04]  /*0aa0*/  FFMA R6, R0, R7, RZ ;  /* 0x0000000700067223 */ /* 0x000fc800000000ff */
[----:B------:R-:W-:-:S04]  /*0ab0*/  FFMA R9, -R3, R6, R0 ;  /* 0x0000000603097223 */ /* 0x000fc80000000100 */
[----:B------:R-:W-:Y:S01]  /*0ac0*/  FFMA R7, R7, R9, R6 ;  /* 0x0000000907077223 */ /* 0x000fe20000000006 */
[----:B----4-:R-:W-:Y:S06]  /*0ad0*/  @!P0 BRA `(.L_x_19) ;  /* 0x00000000000c8947 */ /* 0x010fec0003800000 */
[----:B-12---:R-:W-:-:S07]  /*0ae0*/  MOV R12, 0xb00 ;  /* 0x00000b00000c7802 */ /* 0x006fce0000000f00 */
[----:B0-----:R-:W-:Y:S05]  /*0af0*/  CALL.REL.NOINC `($__internal_0_$__cuda_sm3x_div_rn_noftz_f32_slowpath) ;  /* 0x0000000000187944 */ /* 0x001fea0003c00000 */
[----:B------:R-:W-:-:S07]  /*0b00*/  IMAD.MOV.U32 R7, RZ, RZ, R2 ;  /* 0x000000ffff077224 */ /* 0x000fce00078e0002 */
.L_x_19:
[----:B------:R-:W-:Y:S05]  /*0b10*/  BSYNC.RECONVERGENT B0 ;  /* 0x0000000000007941 */ /* 0x000fea0003800200 */
.L_x_18:
[----:B------:R-:W3:Y:S02]  /*0b20*/  LDC.64 R2, c[0x0][0x388] ;  /* 0x0000e200ff027b82 */ /* 0x000ee40000000a00 */
[----:B---3--:R-:W-:-:S05]  /*0b30*/  IMAD.WIDE R8, R8, 0x4, R2 ;  /* 0x0000000408087825 */ /* 0x008fca00078e0202 */
[----:B------:R-:W-:Y:S01]  /*0b40*/  STG.E desc[UR4][R8.64], R7 ;  /* 0x0000000708007986 */ /* 0x000fe2000c101904 */
[----:B------:R-:W-:Y:S05]  /*0b50*/  EXIT ;  /* 0x000000000000794d */ /* 0x000fea0003800000 */
        .weak           $__internal_0_$__cuda_sm3x_div_rn_noftz_f32_slowpath
        .type           $__internal_0_$__cuda_sm3x_div_rn_noftz_f32_slowpath,@function
        .size           $__internal_0_$__cuda_sm3x_div_rn_noftz_f32_slowpath,(.L_x_32 - $__internal_0_$__cuda_sm3x_div_rn_noftz_f32_slowpath)
$__internal_0_$__cuda_sm3x_div_rn_noftz_f32_slowpath:
[----:B------:R-:W-:Y:S01]  /*0b60*/  SHF.R.U32.HI R14, RZ, 0x17, R3 ;  /* 0x00000017ff0e7819 */ /* 0x000fe20000011603 */
[----:B------:R-:W-:Y:S01]  /*0b70*/  BSSY.RECONVERGENT B2, `(.L_x_20) ;  /* 0x0000063000027945 */ /* 0x000fe20003800200 */
[--C-:B------:R-:W-:Y:S02]  /*0b80*/  SHF.R.U32.HI R2, RZ, 0x17, R0.reuse ;  /* 0x00000017ff027819 */ /* 0x100fe40000011600 */
[----:B------:R-:W-:Y:S02]  /*0b90*/  LOP3.LUT R14, R14, 0xff, RZ, 0xc0, !PT ;  /* 0x000000ff0e0e7812 */ /* 0x000fe400078ec0ff */
[----:B------:R-:W-:Y:S01]  /*0ba0*/  LOP3.LUT R15, R2, 0xff, RZ, 0xc0, !PT ;  /* 0x000000ff020f7812 */ /* 0x000fe200078ec0ff */
[----:B------:R-:W-:Y:S02]  /*0bb0*/  IMAD.MOV.U32 R2, RZ, RZ, R0 ;  /* 0x000000ffff027224 */ /* 0x000fe400078e0000 */
[----:B------:R-:W-:Y:S02]  /*0bc0*/  VIADD R17, R14, 0xffffffff ;  /* 0xffffffff0e117836 */ /* 0x000fe40000000000 */
[----:B------:R-:W-:-:S03]  /*0bd0*/  VIADD R16, R15, 0xffffffff ;  /* 0xffffffff0f107836 */ /* 0x000fc60000000000 */
[----:B------:R-:W-:-:S04]  /*0be0*/  ISETP.GT.U32.AND P0, PT, R17, 0xfd, PT ;  /* 0x000000fd1100780c */ /* 0x000fc80003f04070 */
[----:B------:R-:W-:-:S13]  /*0bf0*/  ISETP.GT.U32.OR P0, PT, R16, 0xfd, P0 ;  /* 0x000000fd1000780c */ /* 0x000fda0000704470 */
[----:B------:R-:W-:Y:S01]  /*0c00*/  @!P0 MOV R13, RZ ;  /* 0x000000ff000d8202 */ /* 0x000fe20000000f00 */
[----:B------:R-:W-:Y:S06]  /*0c10*/  @!P0 BRA `(.L_x_21) ;  /* 0x00000000005c8947 */ /* 0x000fec0003800000 */
[----:B------:R-:W-:Y:S02]  /*0c20*/  FSETP.GTU.FTZ.AND P0, PT, |R0|, +INF , PT ;  /* 0x7f8000000000780b */ /* 0x000fe40003f1c200 */
[----:B------:R-:W-:-:S04]  /*0c30*/  FSETP.GTU.FTZ.AND P1, PT, |R3|, +INF , PT ;  /* 0x7f8000000300780b */ /* 0x000fc80003f3c200 */
[----:B------:R-:W-:-:S13]  /*0c40*/  PLOP3.LUT P0, PT, P0, P1, PT, 0xf8, 0x8f ;  /* 0x00000000008f781c */ /* 0x000fda0000703f70 */
[----:B------:R-:W-:Y:S05]  /*0c50*/  @P0 BRA `(.L_x_22) ;  /* 0x00000004004c0947 */ /* 0x000fea0003800000 */
[----:B------:R-:W-:-:S13]  /*0c60*/  LOP3.LUT P0, RZ, R3, 0x7fffffff, R2, 0xc8, !PT ;  /* 0x7fffffff03ff7812 */ /* 0x000fda000780c802 */
[----:B------:R-:W-:Y:S05]  /*0c70*/  @!P0 BRA `(.L_x_23) ;  /* 0x00000004003c8947 */ /* 0x000fea0003800000 */
[C---:B------:R-:W-:Y:S02]  /*0c80*/  FSETP.NEU.FTZ.AND P2, PT, |R0|.reuse, +INF , PT ;  /* 0x7f8000000000780b */ /* 0x040fe40003f5d200 */
[----:B------:R-:W-:Y:S02]  /*0c90*/  FSETP.NEU.FTZ.AND P1, PT, |R3|, +INF , PT ;  /* 0x7f8000000300780b */ /* 0x000fe40003f3d200 */
[----:B------:R-:W-:-:S11]  /*0ca0*/  FSETP.NEU.FTZ.AND P0, PT, |R0|, +INF , PT ;  /* 0x7f8000000000780b */ /* 0x000fd60003f1d200 */
[----:B------:R-:W-:Y:S05]  /*0cb0*/  @!P1 BRA !P2, `(.L_x_23) ;  /* 0x00000004002c9947 */ /* 0x000fea0005000000 */
[----:B------:R-:W-:-:S04]  /*0cc0*/  LOP3.LUT P2, RZ, R2, 0x7fffffff, RZ, 0xc0, !PT ;  /* 0x7fffffff02ff7812 */ /* 0x000fc8000784c0ff */
[----:B------:R-:W-:-:S13]  /*0cd0*/  PLOP3.LUT P1, PT, P1, P2, PT, 0x2f, 0xf2 ;  /* 0x0000000000f2781c */ /* 0x000fda0000f24577 */
[----:B------:R-:W-:Y:S05]  /*0ce0*/  @P1 BRA `(.L_x_24) ;  /* 0x0000000400181947 */ /* 0x000fea0003800000 */
[----:B------:R-:W-:-:S04]  /*0cf0*/  LOP3.LUT P1, RZ, R3, 0x7fffffff, RZ, 0xc0, !PT ;  /* 0x7fffffff03ff7812 */ /* 0x000fc8000782c0ff */
[----:B------:R-:W-:-:S13]  /*0d00*/  PLOP3.LUT P0, PT, P0, P1, PT, 0x2f, 0xf2 ;  /* 0x0000000000f2781c */ /* 0x000fda0000702577 */
[----:B------:R-:W-:Y:S05]  /*0d10*/  @P0 BRA `(.L_x_25) ;  /* 0x0000000400000947 */ /* 0x000fea0003800000 */
[----:B------:R-:W-:Y:S02]  /*0d20*/  ISETP.GE.AND P0, PT, R16, RZ, PT ;  /* 0x000000ff1000720c */ /* 0x000fe40003f06270 */
[----:B------:R-:W-:-:S11]  /*0d30*/  ISETP.GE.AND P1, PT, R17, RZ, PT ;  /* 0x000000ff1100720c */ /* 0x000fd60003f26270 */
[----:B------:R-:W-:Y:S02]  /*0d40*/  @P0 IMAD.MOV.U32 R13, RZ, RZ, RZ ;  /* 0x000000ffff0d0224 */ /* 0x000fe400078e00ff */
[----:B------:R-:W-:Y:S01]  /*0d50*/  @!P0 FFMA R2, R0, 1.84467440737095516160e+19, RZ ;  /* 0x5f80000000028823 */ /* 0x000fe200000000ff */
[----:B------:R-:W-:Y:S02]  /*0d60*/  @!P0 IMAD.MOV.U32 R13, RZ, RZ, -0x40 ;  /* 0xffffffc0ff0d8424 */ /* 0x000fe400078e00ff */
[----:B------:R-:W-:Y:S02]  /*0d70*/  @!P1 FFMA R3, R3, 1.84467440737095516160e+19, RZ ;  /* 0x5f80000003039823 */ /* 0x000fe400000000ff */
[----:B------:R-:W-:-:S07]  /*0d80*/  @!P1 VIADD R13, R13, 0x40 ;  /* 0x000000400d0d9836 */ /* 0x000fce0000000000 */
.L_x_21:
[----:B------:R-:W-:Y:S01]  /*0d90*/  LEA R16, R14, 0xc0800000, 0x17 ;  /* 0xc08000000e107811 */ /* 0x000fe200078eb8ff */
[----:B------:R-:W-:Y:S01]  /*0da0*/  BSSY.RECONVERGENT B3, `(.L_x_26) ;  /* 0x0000036000037945 */ /* 0x000fe20003800200 */
[----:B------:R-:W-:-:S03]  /*0db0*/  IADD3 R15, PT, PT, R15, -0x7f, RZ ;  /* 0xffffff810f0f7810 */ /* 0x000fc60007ffe0ff */
[----:B------:R-:W-:Y:S02]  /*0dc0*/  IMAD.IADD R16, R3, 0x1, -R16 ;  /* 0x0000000103107824 */ /* 0x000fe400078e0a10 */
[C---:B------:R-:W-:Y:S02]  /*0dd0*/  IMAD R2, R15.reuse, -0x800000, R2 ;  /* 0xff8000000f027824 */ /* 0x040fe400078e0202 */
[----:B------:R0:W1:Y:S01]  /*0de0*/  MUFU.RCP R3, R16 ;  /* 0x0000001000037308 */ /* 0x0000620000001000 */
[----:B------:R-:W-:Y:S01]  /*0df0*/  FADD.FTZ R17, -R16, -RZ ;  /* 0x800000ff10117221 */ /* 0x000fe20000010100 */
[----:B0-----:R-:W-:-:S05]  /*0e00*/  IADD3 R16, PT, PT, R15, 0x7f, -R14 ;  /* 0x0000007f0f107810 */ /* 0x001fca0007ffe80e */
[----:B------:R-:W-:Y:S02]  /*0e10*/  IMAD.IADD R13, R16, 0x1, R13 ;  /* 0x00000001100d7824 */ /* 0x000fe400078e020d */
[----:B-1----:R-:W-:-:S04]  /*0e20*/  FFMA R18, R3, R17, 1 ;  /* 0x3f80000003127423 */ /* 0x002fc80000000011 */
[----:B------:R-:W-:-:S04]  /*0e30*/  FFMA R3, R3, R18, R3 ;  /* 0x0000001203037223 */ /* 0x000fc80000000003 */
[----:B------:R-:W-:-:S04]  /*0e40*/  FFMA R18, R2, R3, RZ ;  /* 0x0000000302127223 */ /* 0x000fc800000000ff */
[----:B------:R-:W-:-:S04]  /*0e50*/  FFMA R19, R17, R18, R2 ;  /* 0x0000001211137223 */ /* 0x000fc80000000002 */
[----:B------:R-:W-:-:S04]  /*0e60*/  FFMA R18, R3, R19, R18 ;  /* 0x0000001303127223 */ /* 0x000fc80000000012 */
[----:B------:R-:W-:-:S04]  /*0e70*/  FFMA R17, R17, R18, R2 ;  /* 0x0000001211117223 */ /* 0x000fc80000000002 */
[----:B------:R-:W-:-:S05]  /*0e80*/  FFMA R2, R3, R17, R18 ;  /* 0x0000001103027223 */ /* 0x000fca0000000012 */
[----:B------:R-:W-:-:S04]  /*0e90*/  SHF.R.U32.HI R14, RZ, 0x17, R2 ;  /* 0x00000017ff0e7819 */ /* 0x000fc80000011602 */
[----:B------:R-:W-:-:S05]  /*0ea0*/  LOP3.LUT R14, R14, 0xff, RZ, 0xc0, !PT ;  /* 0x000000ff0e0e7812 */ /* 0x000fca00078ec0ff */
[----:B------:R-:W-:-:S04]  /*0eb0*/  IMAD.IADD R19, R14, 0x1, R13 ;  /* 0x000000010e137824 */ /* 0x000fc800078e020d */
[----:B------:R-:W-:-:S05]  /*0ec0*/  VIADD R14, R19, 0xffffffff ;  /* 0xffffffff130e7836 */ /* 0x000fca0000000000 */
[----:B------:R-:W-:-:S13]  /*0ed0*/  ISETP.GE.U32.AND P0, PT, R14, 0xfe, PT ;  /* 0x000000fe0e00780c */ /* 0x000fda0003f06070 */
[----:B------:R-:W-:Y:S05]  /*0ee0*/  @!P0 BRA `(.L_x_27) ;  /* 0x0000000000808947 */ /* 0x000fea0003800000 */
[----:B------:R-:W-:-:S13]  /*0ef0*/  ISETP.GT.AND P0, PT, R19, 0xfe, PT ;  /* 0x000000fe1300780c */ /* 0x000fda0003f04270 */
[----:B------:R-:W-:Y:S05]  /*0f00*/  @P0 BRA `(.L_x_28) ;  /* 0x00000000006c0947 */ /* 0x000fea0003800000 */
[----:B------:R-:W-:-:S13]  /*0f10*/  ISETP.GE.AND P0, PT, R19, 0x1, PT ;  /* 0x000000011300780c */ /* 0x000fda0003f06270 */
[----:B------:R-:W-:Y:S05]  /*0f20*/  @P0 BRA `(.L_x_29) ;  /* 0x0000000000740947 */ /* 0x000fea0003800000 */
[----:B------:R-:W-:Y:S02]  /*0f30*/  ISETP.GE.AND P0, PT, R19, -0x18, PT ;  /* 0xffffffe81300780c */ /* 0x000fe40003f06270 */
[----:B------:R-:W-:-:S11]  /*0f40*/  LOP3.LUT R2, R2, 0x80000000, RZ, 0xc0, !PT ;  /* 0x8000000002027812 */ /* 0x000fd600078ec0ff */
[----:B------:R-:W-:Y:S05]  /*0f50*/  @!P0 BRA `(.L_x_29) ;  /* 0x0000000000688947 */ /* 0x000fea0003800000 */
[-CC-:B------:R-:W-:Y:S01]  /*0f60*/  FFMA.RZ R13, R3, R17.reuse, R18.reuse ;  /* 0x00000011030d7223 */ /* 0x180fe2000000c012 */
[----:B------:R-:W-:Y:S02]  /*0f70*/  VIADD R16, R19, 0x20 ;  /* 0x0000002013107836 */ /* 0x000fe40000000000 */
[-CC-:B------:R-:W-:Y:S01]  /*0f80*/  FFMA.RM R14, R3, R17.reuse, R18.reuse ;  /* 0x00000011030e7223 */ /* 0x180fe20000004012 */
[----:B------:R-:W-:Y:S02]  /*0f90*/  ISETP.NE.AND P2, PT, R19, RZ, PT ;  /* 0x000000ff1300720c */ /* 0x000fe40003f45270 */
[----:B------:R-:W-:Y:S01]  /*0fa0*/  LOP3.LUT R15, R13, 0x7fffff, RZ, 0xc0, !PT ;  /* 0x007fffff0d0f7812 */ /* 0x000fe200078ec0ff */
[----:B------:R-:W-:Y:S01]  /*0fb0*/  FFMA.RP R13, R3, R17, R18 ;  /* 0x00000011030d7223 */ /* 0x000fe20000008012 */
[----:B------:R-:W-:Y:S02]  /*0fc0*/  ISETP.NE.AND P1, PT, R19, RZ, PT ;  /* 0x000000ff1300720c */ /* 0x000fe40003f25270 */
[----:B------:R-:W-:-:S02]  /*0fd0*/  LOP3.LUT R15, R15, 0x800000, RZ, 0xfc, !PT ;  /* 0x008000000f0f7812 */ /* 0x000fc400078efcff */
[----:B------:R-:W-:Y:S02]  /*0fe0*/  IADD3 R3, PT, PT, -R19, RZ, RZ ;  /* 0x000000ff13037210 */ /* 0x000fe40007ffe1ff */
[----:B------:R-:W-:Y:S02]  /*0ff0*/  SHF.L.U32 R16, R15, R16, RZ ;  /* 0x000000100f107219 */ /* 0x000fe400000006ff */
[----:B------:R-:W-:Y:S02]  /*1000*/  FSETP.NEU.FTZ.AND P0, PT, R13, R14, PT ;  /* 0x0000000e0d00720b */ /* 0x000fe40003f1d000 */
[----:B------:R-:W-:Y:S02]  /*1010*/  SEL R14, R3, RZ, P2 ;  /* 0x000000ff030e7207 */ /* 0x000fe40001000000 */
[----:B------:R-:W-:Y:S02]  /*1020*/  ISETP.NE.AND P1, PT, R16, RZ, P1 ;  /* 0x000000ff1000720c */ /* 0x000fe40000f25270 */
[----:B------:R-:W-:-:S02]  /*1030*/  SHF.R.U32.HI R14, RZ, R14, R15 ;  /* 0x0000000eff0e7219 */ /* 0x000fc4000001160f */
[----:B------:R-:W-:Y:S02]  /*1040*/  PLOP3.LUT P0, PT, P0, P1, PT, 0xf8, 0x8f ;  /* 0x00000000008f781c */ /* 0x000fe40000703f70 */
[----:B------:R-:W-:Y:S02]  /*1050*/  SHF.R.U32.HI R16, RZ, 0x1, R14 ;  /* 0x00000001ff107819 */ /* 0x000fe4000001160e */
[----:B------:R-:W-:-:S04]  /*1060*/  SEL R3, RZ, 0x1, !P0 ;  /* 0x00000001ff037807 */ /* 0x000fc80004000000 */
[----:B------:R-:W-:-:S04]  /*1070*/  LOP3.LUT R3, R3, 0x1, R16, 0xf8, !PT ;  /* 0x0000000103037812 */ /* 0x000fc800078ef810 */
[----:B------:R-:W-:-:S05]  /*1080*/  LOP3.LUT R3, R3, R14, RZ, 0xc0, !PT ;  /* 0x0000000e03037212 */ /* 0x000fca00078ec0ff */
[----:B------:R-:W-:-:S05]  /*1090*/  IMAD.IADD R3, R16, 0x1, R3 ;  /* 0x0000000110037824 */ /* 0x000fca00078e0203 */
[----:B------:R-:W-:Y:S01]  /*10a0*/  LOP3.LUT R2, R3, R2, RZ, 0xfc, !PT ;  /* 0x0000000203027212 */ /* 0x000fe200078efcff */
[----:B------:R-:W-:Y:S06]  /*10b0*/  BRA `(.L_x_29) ;  /* 0x0000000000107947 */ /* 0x000fec0003800000 */
.L_x_28:
[----:B------:R-:W-:-:S04]  /*10c0*/  LOP3.LUT R2, R2, 0x80000000, RZ, 0xc0, !PT ;  /* 0x8000000002027812 */ /* 0x000fc800078ec0ff */
[----:B------:R-:W-:Y:S01]  /*10d0*/  LOP3.LUT R2, R2, 0x7f800000, RZ, 0xfc, !PT ;  /* 0x7f80000002027812 */ /* 0x000fe200078efcff */
[----:B------:R-:W-:Y:S06]  /*10e0*/  BRA `(.L_x_29) ;  /* 0x0000000000047947 */ /* 0x000fec0003800000 */
.L_x_27:
[----:B------:R-:W-:-:S07]  /*10f0*/  IMAD R2, R13, 0x800000, R2 ;  /* 0x008000000d027824 */ /* 0x000fce00078e0202 */
.L_x_29:
[----:B------:R-:W-:Y:S05]  /*1100*/  BSYNC.RECONVERGENT B3 ;  /* 0x0000000000037941 */ /* 0x000fea0003800200 */
.L_x_26:
[----:B------:R-:W-:Y:S05]  /*1110*/  BRA `(.L_x_30) ;  /* 0x0000000000207947 */ /* 0x000fea0003800000 */
.L_x_25:
[----:B------:R-:W-:-:S04]  /*1120*/  LOP3.LUT R2, R3, 0x80000000, R2, 0x48, !PT ;  /* 0x8000000003027812 */ /* 0x000fc800078e4802 */
[----:B------:R-:W-:Y:S01]  /*1130*/  LOP3.LUT R2, R2, 0x7f800000, RZ, 0xfc, !PT ;  /* 0x7f80000002027812 */ /* 0x000fe200078efcff */
[----:B------:R-:W-:Y:S06]  /*1140*/  BRA `(.L_x_30) ;  /* 0x0000000000147947 */ /* 0x000fec0003800000 */
.L_x_24:
[----:B------:R-:W-:Y:S01]  /*1150*/  LOP3.LUT R2, R3, 0x80000000, R2, 0x48, !PT ;  /* 0x8000000003027812 */ /* 0x000fe200078e4802 */
[----:B------:R-:W-:Y:S06]  /*1160*/  BRA `(.L_x_30) ;  /* 0x00000000000c7947 */ /* 0x000fec0003800000 */
.L_x_23:
[----:B------:R-:W0:Y:S01]  /*1170*/  MUFU.RSQ R2, -QNAN ;  /* 0xffc0000000027908 */ /* 0x000e220000001400 */
[----:B------:R-:W-:Y:S05]  /*1180*/  BRA `(.L_x_30) ;  /* 0x0000000000047947 */ /* 0x000fea0003800000 */
.L_x_22:
[----:B------:R-:W-:-:S07]  /*1190*/  FADD.FTZ R2, R0, R3 ;  /* 0x0000000300027221 */ /* 0x000fce0000010000 */
.L_x_30:
[----:B------:R-:W-:Y:S05]  /*11a0*/  BSYNC.RECONVERGENT B2 ;  /* 0x0000000000027941 */ /* 0x000fea0003800200 */
.L_x_20:
[----:B------:R-:W-:-:S04]  /*11b0*/  IMAD.MOV.U32 R13, RZ, RZ, 0x0 ;  /* 0x00000000ff0d7424 */ /* 0x000fc800078e00ff */
[----:B0-----:R-:W-:Y:S05]  /*11c0*/  RET.REL.NODEC R12 `(_Z7softmaxPfS_S_S_i) ;  /* 0xffffffec0c8c7950 */ /* 0x001fea0003c3ffff */
.L_x_31:
[----:B------:R-:W-:-:S00]  /*11d0*/  BRA `(.L_x_31) ;  /* 0xfffffffc00fc7947 */ /* 0x000fc0000383ffff */
[----:B------:R-:W-:-:S00]  /*11e0*/  NOP ;  /* 0x0000000000007918 */ /* 0x000fc00000000000 */
        /* <DEDUP_REMOVED lines=9> */
.L_x_32:


//--------------------- .nv.shared.reserved.0     --------------------------
	.section	.nv.shared.reserved.0,"aw",@nobits
	.weak		__nv_reservedSMEM_offset_0_alias
	.size		__nv_reservedSMEM_offset_0_alias, 0, 64
	.other		__nv_reservedSMEM_offset_0_alias,@"STO_CUDA_RESERVED_SHARED STV_DEFAULT"
__nv_reservedSMEM_offset_0_alias:
	.zero		0
	.zero		64


//--------------------- .nv.constant0._Z7softmaxPfS_S_S_i --------------------------
	.section	.nv.constant0._Z7softmaxPfS_S_S_i,"a",@progbits
	.sectionflags	@""
	.align	4
.nv.constant0._Z7softmaxPfS_S_S_i:
	.zero		932


//--------------------- SYMBOLS --------------------------

	.type		.nv.reservedSmem.offset0,@object
	.size		.nv.reservedSmem.offset0,0x4
